//
// Generated by NVIDIA NVVM Compiler
//
// Compiler Build ID: CL-36424714
// Cuda compilation tools, release 13.0, V13.0.88
// Based on NVVM 20.0.0
//

.version 9.0
.target sm_100
.address_size 64

	// .globl	_ZN10CUDAPlugin5saxpyEiPKfS1_Pf

.visible .entry _ZN10CUDAPlugin5saxpyEiPKfS1_Pf(
	.param .u32 _ZN10CUDAPlugin5saxpyEiPKfS1_Pf_param_0,
	.param .u64 .ptr .align 1 _ZN10CUDAPlugin5saxpyEiPKfS1_Pf_param_1,
	.param .u64 .ptr .align 1 _ZN10CUDAPlugin5saxpyEiPKfS1_Pf_param_2,
	.param .u64 .ptr .align 1 _ZN10CUDAPlugin5saxpyEiPKfS1_Pf_param_3
)
{
	.reg .pred 	%p<2>;
	.reg .b32 	%r<6>;
	.reg .b32 	%f<5>;
	.reg .b64 	%rd<10>;

	ld.param.u32 	%r2, [_ZN10CUDAPlugin5saxpyEiPKfS1_Pf_param_0];
	ld.param.u64 	%rd1, [_ZN10CUDAPlugin5saxpyEiPKfS1_Pf_param_1];
	ld.param.u64 	%rd2, [_ZN10CUDAPlugin5saxpyEiPKfS1_Pf_param_2];
	ld.param.u64 	%rd3, [_ZN10CUDAPlugin5saxpyEiPKfS1_Pf_param_3];
	mov.u32 	%r3, %ctaid.x;
	mov.u32 	%r4, %ntid.x;
	mov.u32 	%r5, %tid.x;
	mad.lo.s32 	%r1, %r3, %r4, %r5;
	setp.ge.s32 	%p1, %r1, %r2;
	@%p1 bra 	$L__BB0_2;
	cvta.to.global.u64 	%rd4, %rd1;
	cvta.to.global.u64 	%rd5, %rd2;
	cvta.to.global.u64 	%rd6, %rd3;
	ld.global.f32 	%f1, [%rd4];
	mul.wide.s32 	%rd7, %r1, 4;
	add.s64 	%rd8, %rd5, %rd7;
	ld.global.f32 	%f2, [%rd8];
	add.s64 	%rd9, %rd6, %rd7;
	ld.global.f32 	%f3, [%rd9];
	fma.rn.f32 	%f4, %f1, %f2, %f3;
	st.global.f32 	[%rd9], %f4;
$L__BB0_2:
	ret;

}


// ===== COMPILED SASS (sm_100) =====

	.target	sm_100

	.elftype	@"ET_EXEC"


//--------------------- .note.nv.tkinfo           --------------------------
	.section	.note.nv.tkinfo,"",@"SHT_NOTE"
	.sectionflags	@"SHF_NOTE_NV_TKINFO"
	.tkinfo
        /*0018*/ 	.word	0x00000002
        /*0030*/ 	.string	""
        /*0030*/ 	.string	"ptxas"
        /*0030*/ 	.string	"Cuda compilation tools, release 13.0, V13.0.88"
        /*0030*/ 	.string	"Build cuda_13.0.r13.0/compiler.36424714_0"
        /*0030*/ 	.string	"-arch sm_100 -m 64 "



//--------------------- .note.nv.cuinfo           --------------------------
	.section	.note.nv.cuinfo,"",@"SHT_NOTE"
	.sectionflags	@"SHF_NOTE_NV_CUINFO"
        /*0018*/ 	.short	0x0002
        /*001a*/ 	.short	0x0064
        /*001c*/ 	.short	0x0082
	.zero		2


//--------------------- .nv.info                  --------------------------
	.section	.nv.info,"",@"SHT_CUDA_INFO"
	.align	4


	//----- nvinfo : EIATTR_REGCOUNT
	.align		4
        /*0000*/ 	.byte	0x04, 0x2f
        /*0002*/ 	.short	(.L_1 - .L_0)
	.align		4
.L_0:
        /*0004*/ 	.word	index@(_ZN10CUDAPlugin5saxpyEiPKfS1_Pf)
        /*0008*/ 	.word	0x0000000c


	//----- nvinfo : EIATTR_FRAME_SIZE
	.align		4
.L_1:
        /*000c*/ 	.byte	0x04, 0x11
        /*000e*/ 	.short	(.L_3 - .L_2)
	.align		4
.L_2:
        /*0010*/ 	.word	index@(_ZN10CUDAPlugin5saxpyEiPKfS1_Pf)
        /*0014*/ 	.word	0x00000000


	//----- nvinfo : EIATTR_MIN_STACK_SIZE
	.align		4
.L_3:
        /*0018*/ 	.byte	0x04, 0x12
        /*001a*/ 	.short	(.L_5 - .L_4)
	.align		4
.L_4:
        /*001c*/ 	.word	index@(_ZN10CUDAPlugin5saxpyEiPKfS1_Pf)
        /*0020*/ 	.word	0x00000000
.L_5:


//--------------------- .nv.compat                --------------------------
	.section	.nv.compat,"",@"SHT_CUDA_COMPAT_INFO"
	.align	4
        /*0000*/ 	.byte	0x02, 0x09, 0x00, 0x00, 0x02, 0x02, 0x01, 0x00, 0x02, 0x05, 0x05, 0x00, 0x03, 0x07, 0x01, 0x01
        /*0010*/ 	.byte	0x02, 0x03, 0x00, 0x00, 0x02, 0x06, 0x01, 0x00, 0x04, 0x0b, 0x08, 0x00, 0x09, 0x00, 0x00, 0x00
        /*0020*/ 	.byte	0x00, 0x00, 0x00, 0x00


//--------------------- .nv.info._ZN10CUDAPlugin5saxpyEiPKfS1_Pf --------------------------
	.section	.nv.info._ZN10CUDAPlugin5saxpyEiPKfS1_Pf,"",@"SHT_CUDA_INFO"
	.sectionflags	@""
	.align	4


	//----- nvinfo : EIATTR_CUDA_API_VERSION
	.align		4
        /*0000*/ 	.byte	0x04, 0x37
        /*0002*/ 	.short	(.L_7 - .L_6)
.L_6:
        /*0004*/ 	.word	0x00000082


	//----- nvinfo : EIATTR_KPARAM_INFO
	.align		4
.L_7:
        /*0008*/ 	.byte	0x04, 0x17
        /*000a*/ 	.short	(.L_9 - .L_8)
.L_8:
        /*000c*/ 	.word	0x00000000
        /*0010*/ 	.short	0x0003
        /*0012*/ 	.short	0x0018
        /*0014*/ 	.byte	0x00, 0xf5, 0x21, 0x00


	//----- nvinfo : EIATTR_KPARAM_INFO
	.align		4
.L_9:
        /*0018*/ 	.byte	0x04, 0x17
        /*001a*/ 	.short	(.L_11 - .L_10)
.L_10:
        /*001c*/ 	.word	0x00000000
        /*0020*/ 	.short	0x0002
        /*0022*/ 	.short	0x0010
        /*0024*/ 	.byte	0x00, 0xf5, 0x21, 0x00


	//----- nvinfo : EIATTR_KPARAM_INFO
	.align		4
.L_11:
        /*0028*/ 	.byte	0x04, 0x17
        /*002a*/ 	.short	(.L_13 - .L_12)
.L_12:
        /*002c*/ 	.word	0x00000000
        /*0030*/ 	.short	0x0001
        /*0032*/ 	.short	0x0008
        /*0034*/ 	.byte	0x00, 0xf5, 0x21, 0x00


	//----- nvinfo : EIATTR_KPARAM_INFO
	.align		4
.L_13:
        /*0038*/ 	.byte	0x04, 0x17
        /*003a*/ 	.short	(.L_15 - .L_14)
.L_14:
        /*003c*/ 	.word	0x00000000
        /*0040*/ 	.short	0x0000
        /*0042*/ 	.short	0x0000
        /*0044*/ 	.byte	0x00, 0xf0, 0x11, 0x00


	//----- nvinfo : EIATTR_SPARSE_MMA_MASK
	.align		4
.L_15:
        /*0048*/ 	.byte	0x03, 0x50
        /*004a*/ 	.short	0x0000


	//----- nvinfo : EIATTR_MAXREG_COUNT
	.align		4
        /*004c*/ 	.byte	0x03, 0x1b
        /*004e*/ 	.short	0x00ff


	//----- nvinfo : EIATTR_MERCURY_ISA_VERSION
	.align		4
        /*0050*/ 	.byte	0x03, 0x5f
        /*0052*/ 	.short	0x0101


	//----- nvinfo : EIATTR_VRC_CTA_INIT_COUNT
	.align		4
        /*0054*/ 	.byte	0x02, 0x4a
	.zero		1
	.zero		1


	//----- nvinfo : EIATTR_EXIT_INSTR_OFFSETS
	.align		4
        /*0058*/ 	.byte	0x04, 0x1c
        /*005a*/ 	.short	(.L_17 - .L_16)


	//   ....[0]....
.L_16:
        /*005c*/ 	.word	0x00000070


	//   ....[1]....
        /*0060*/ 	.word	0x00000130


	//----- nvinfo : EIATTR_CBANK_PARAM_SIZE
	.align		4
.L_17:
        /*0064*/ 	.byte	0x03, 0x19
        /*0066*/ 	.short	0x0020


	//----- nvinfo : EIATTR_PARAM_CBANK
	.align		4
        /*0068*/ 	.byte	0x04, 0x0a
        /*006a*/ 	.short	(.L_19 - .L_18)
	.align		4
.L_18:
        /*006c*/ 	.word	index@(.nv.constant0._ZN10CUDAPlugin5saxpyEiPKfS1_Pf)
        /*0070*/ 	.short	0x0380
        /*0072*/ 	.short	0x0020


	//----- nvinfo : EIATTR_SW_WAR
	.align		4
.L_19:
        /*0074*/ 	.byte	0x04, 0x36
        /*0076*/ 	.short	(.L_21 - .L_20)
.L_20:
        /*0078*/ 	.word	0x00000008
.L_21:


//--------------------- .nv.callgraph             --------------------------
	.section	.nv.callgraph,"",@"SHT_CUDA_CALLGRAPH"
	.align	4
	.sectionentsize	8
	.align		4
        /*0000*/ 	.word	0x00000000
	.align		4
        /*0004*/ 	.word	0xffffffff
	.align		4
        /*0008*/ 	.word	0x00000000
	.align		4
        /*000c*/ 	.word	0xfffffffe
	.align		4
        /*0010*/ 	.word	0x00000000
	.align		4
        /*0014*/ 	.word	0xfffffffd
	.align		4
        /*0018*/ 	.word	0x00000000
	.align		4
        /*001c*/ 	.word	0xfffffffc


//--------------------- .text._ZN10CUDAPlugin5saxpyEiPKfS1_Pf --------------------------
	.section	.text._ZN10CUDAPlugin5saxpyEiPKfS1_Pf,"ax",@progbits
	.align	128
        .global         _ZN10CUDAPlugin5saxpyEiPKfS1_Pf
        .type           _ZN10CUDAPlugin5saxpyEiPKfS1_Pf,@function
        .size           _ZN10CUDAPlugin5saxpyEiPKfS1_Pf,(.L_x_1 - _ZN10CUDAPlugin5saxpyEiPKfS1_Pf)
        .other          _ZN10CUDAPlugin5saxpyEiPKfS1_Pf,@"STO_CUDA_ENTRY STV_DEFAULT"
_ZN10CUDAPlugin5saxpyEiPKfS1_Pf:
.text._ZN10CUDAPlugin5saxpyEiPKfS1_Pf:
[----:B------:R-:W-:Y:S01]  /*0000*/  LDC R1, c[0x0][0x37c] ;  /* 0x0000df00ff017b82 */ /* 0x000fe20000000800 */
[----:B------:R-:W0:Y:S07]  /*0010*/  S2R R0, SR_TID.X ;  /* 0x0000000000007919 */ /* 0x000e2e0000002100 */
[----:B------:R-:W0:Y:S01]  /*0020*/  S2UR UR4, SR_CTAID.X ;  /* 0x00000000000479c3 */ /* 0x000e220000002500 */
[----:B------:R-:W1:Y:S07]  /*0030*/  LDCU UR5, c[0x0][0x380] ;  /* 0x00007000ff0577ac */ /* 0x000e6e0008000800 */
[----:B------:R-:W0:Y:S02]  /*0040*/  LDC R9, c[0x0][0x360] ;  /* 0x0000d800ff097b82 */ /* 0x000e240000000800 */
[----:B0-----:R-:W-:-:S05]  /*0050*/  IMAD R9, R9, UR4, R0 ;  /* 0x0000000409097c24 */ /* 0x001fca000f8e0200 */
[----:B-1----:R-:W-:-:S13]  /*0060*/  ISETP.GE.AND P0, PT, R9, UR5, PT ;  /* 0x0000000509007c0c */ /* 0x002fda000bf06270 */
[----:B------:R-:W-:Y:S05]  /*0070*/  @P0 EXIT ;  /* 0x000000000000094d */ /* 0x000fea0003800000 */
[----:B------:R-:W0:Y:S01]  /*0080*/  LDC.64 R4, c[0x0][0x390] ;  /* 0x0000e400ff047b82 */ /* 0x000e220000000a00 */
[----:B------:R-:W1:Y:S07]  /*0090*/  LDCU.64 UR4, c[0x0][0x358] ;  /* 0x00006b00ff0477ac */ /* 0x000e6e0008000a00 */
[----:B------:R-:W2:Y:S08]  /*00a0*/  LDC.64 R6, c[0x0][0x398] ;  /* 0x0000e600ff067b82 */ /* 0x000eb00000000a00 */
[----:B------:R-:W3:Y:S01]  /*00b0*/  LDC.64 R2, c[0x0][0x388] ;  /* 0x0000e200ff027b82 */ /* 0x000ee20000000a00 */
[----:B0-----:R-:W-:-:S06]  /*00c0*/  IMAD.WIDE R4, R9, 0x4, R4 ;  /* 0x0000000409047825 */ /* 0x001fcc00078e0204 */
[----:B-1----:R-:W4:Y:S01]  /*00d0*/  LDG.E R5, desc[UR4][R4.64] ;  /* 0x0000000404057981 */ /* 0x002f22000c1e1900 */
[----:B--2---:R-:W-:-:S05]  /*00e0*/  IMAD.WIDE R6, R9, 0x4, R6 ;  /* 0x0000000409067825 */ /* 0x004fca00078e0206 */
[----:B------:R-:W4:Y:S04]  /*00f0*/  LDG.E R9, desc[UR4][R6.64] ;  /* 0x0000000406097981 */ /* 0x000f28000c1e1900 */
[----:B---3--:R-:W4:Y:S02]  /*0100*/  LDG.E R2, desc[UR4][R2.64] ;  /* 0x0000000402027981 */ /* 0x008f24000c1e1900 */
[----:B----4-:R-:W-:-:S05]  /*0110*/  FFMA R9, R2, R5, R9 ;  /* 0x0000000502097223 */ /* 0x010fca0000000009 */
[----:B------:R-:W-:Y:S01]  /*0120*/  STG.E desc[UR4][R6.64], R9 ;  /* 0x0000000906007986 */ /* 0x000fe2000c101904 */
[----:B------:R-:W-:Y:S05]  /*0130*/  EXIT ;  /* 0x000000000000794d */ /* 0x000fea0003800000 */
.L_x_0:
[----:B------:R-:W-:-:S00]  /*0140*/  BRA `(.L_x_0) ;  /* 0xfffffffc00fc7947 */ /* 0x000fc0000383ffff */
[----:B------:R-:W-:-:S00]  /*0150*/  NOP ;  /* 0x0000000000007918 */ /* 0x000fc00000000000 */
        /* <DEDUP_REMOVED lines=10> */
.L_x_1:


//--------------------- .nv.shared.reserved.0     --------------------------
	.section	.nv.shared.reserved.0,"aw",@nobits
	.weak		__nv_reservedSMEM_offset_0_alias
	.size		__nv_reservedSMEM_offset_0_alias, 0, 64
	.other		__nv_reservedSMEM_offset_0_alias,@"STO_CUDA_RESERVED_SHARED STV_DEFAULT"
__nv_reservedSMEM_offset_0_alias:
	.zero		0
	.zero		64


//--------------------- .nv.constant0._ZN10CUDAPlugin5saxpyEiPKfS1_Pf --------------------------
	.section	.nv.constant0._ZN10CUDAPlugin5saxpyEiPKfS1_Pf,"a",@progbits
	.sectionflags	@""
	.align	4
.nv.constant0._ZN10CUDAPlugin5saxpyEiPKfS1_Pf:
	.zero		928


//--------------------- SYMBOLS --------------------------

	.type		.nv.reservedSmem.offset0,@object
	.size		.nv.reservedSmem.offset0,0x4
